//
// Generated by NVIDIA NVVM Compiler
//
// Compiler Build ID: CL-36424714
// Cuda compilation tools, release 13.0, V13.0.88
// Based on NVVM 20.0.0
//

.version 9.0
.target sm_100
.address_size 64

	// .globl	_Z5multiPdS_S_i

.visible .entry _Z5multiPdS_S_i(
	.param .u64 .ptr .align 1 _Z5multiPdS_S_i_param_0,
	.param .u64 .ptr .align 1 _Z5multiPdS_S_i_param_1,
	.param .u64 .ptr .align 1 _Z5multiPdS_S_i_param_2,
	.param .u32 _Z5multiPdS_S_i_param_3
)
{
	.reg .pred 	%p<12>;
	.reg .b32 	%r<42>;
	.reg .b64 	%rd<31>;
	.reg .b64 	%fd<111>;

	ld.param.u64 	%rd11, [_Z5multiPdS_S_i_param_0];
	ld.param.u64 	%rd12, [_Z5multiPdS_S_i_param_1];
	ld.param.u64 	%rd10, [_Z5multiPdS_S_i_param_2];
	ld.param.u32 	%r23, [_Z5multiPdS_S_i_param_3];
	cvta.to.global.u64 	%rd1, %rd12;
	cvta.to.global.u64 	%rd2, %rd11;
	mov.u32 	%r24, %tid.x;
	mov.u32 	%r25, %ntid.x;
	mov.u32 	%r26, %ctaid.x;
	mad.lo.s32 	%r1, %r25, %r26, %r24;
	mov.u32 	%r27, %tid.y;
	mov.u32 	%r28, %ntid.y;
	mov.u32 	%r29, %ctaid.y;
	mad.lo.s32 	%r30, %r28, %r29, %r27;
	max.s32 	%r31, %r1, %r30;
	setp.ge.s32 	%p1, %r31, %r23;
	setp.ne.s32 	%p2, %r1, %r30;
	or.pred  	%p3, %p2, %p1;
	@%p3 bra 	$L__BB0_14;
	mul.lo.s32 	%r2, %r23, %r1;
	and.b32  	%r3, %r23, 15;
	setp.lt.u32 	%p4, %r23, 16;
	mov.b32 	%r38, 0;
	mov.f64 	%fd110, 0d0000000000000000;
	@%p4 bra 	$L__BB0_4;
	and.b32  	%r38, %r23, 2147483632;
	neg.s32 	%r36, %r38;
	add.s64 	%rd3, %rd2, 64;
	add.s64 	%rd29, %rd1, 64;
	mov.f64 	%fd110, 0d0000000000000000;
	mov.u32 	%r35, %r2;
$L__BB0_3:
	.pragma "nounroll";
	mul.wide.s32 	%rd13, %r35, 8;
	add.s64 	%rd14, %rd3, %rd13;
	ld.global.f64 	%fd17, [%rd14+-64];
	ld.global.f64 	%fd18, [%rd29+-64];
	fma.rn.f64 	%fd19, %fd17, %fd18, %fd110;
	ld.global.f64 	%fd20, [%rd14+-56];
	ld.global.f64 	%fd21, [%rd29+-56];
	fma.rn.f64 	%fd22, %fd20, %fd21, %fd19;
	ld.global.f64 	%fd23, [%rd14+-48];
	ld.global.f64 	%fd24, [%rd29+-48];
	fma.rn.f64 	%fd25, %fd23, %fd24, %fd22;
	ld.global.f64 	%fd26, [%rd14+-40];
	ld.global.f64 	%fd27, [%rd29+-40];
	fma.rn.f64 	%fd28, %fd26, %fd27, %fd25;
	ld.global.f64 	%fd29, [%rd14+-32];
	ld.global.f64 	%fd30, [%rd29+-32];
	fma.rn.f64 	%fd31, %fd29, %fd30, %fd28;
	ld.global.f64 	%fd32, [%rd14+-24];
	ld.global.f64 	%fd33, [%rd29+-24];
	fma.rn.f64 	%fd34, %fd32, %fd33, %fd31;
	ld.global.f64 	%fd35, [%rd14+-16];
	ld.global.f64 	%fd36, [%rd29+-16];
	fma.rn.f64 	%fd37, %fd35, %fd36, %fd34;
	ld.global.f64 	%fd38, [%rd14+-8];
	ld.global.f64 	%fd39, [%rd29+-8];
	fma.rn.f64 	%fd40, %fd38, %fd39, %fd37;
	ld.global.f64 	%fd41, [%rd14];
	ld.global.f64 	%fd42, [%rd29];
	fma.rn.f64 	%fd43, %fd41, %fd42, %fd40;
	ld.global.f64 	%fd44, [%rd14+8];
	ld.global.f64 	%fd45, [%rd29+8];
	fma.rn.f64 	%fd46, %fd44, %fd45, %fd43;
	ld.global.f64 	%fd47, [%rd14+16];
	ld.global.f64 	%fd48, [%rd29+16];
	fma.rn.f64 	%fd49, %fd47, %fd48, %fd46;
	ld.global.f64 	%fd50, [%rd14+24];
	ld.global.f64 	%fd51, [%rd29+24];
	fma.rn.f64 	%fd52, %fd50, %fd51, %fd49;
	ld.global.f64 	%fd53, [%rd14+32];
	ld.global.f64 	%fd54, [%rd29+32];
	fma.rn.f64 	%fd55, %fd53, %fd54, %fd52;
	ld.global.f64 	%fd56, [%rd14+40];
	ld.global.f64 	%fd57, [%rd29+40];
	fma.rn.f64 	%fd58, %fd56, %fd57, %fd55;
	ld.global.f64 	%fd59, [%rd14+48];
	ld.global.f64 	%fd60, [%rd29+48];
	fma.rn.f64 	%fd61, %fd59, %fd60, %fd58;
	ld.global.f64 	%fd62, [%rd14+56];
	ld.global.f64 	%fd63, [%rd29+56];
	fma.rn.f64 	%fd110, %fd62, %fd63, %fd61;
	add.s32 	%r36, %r36, 16;
	add.s32 	%r35, %r35, 16;
	add.s64 	%rd29, %rd29, 128;
	setp.ne.s32 	%p5, %r36, 0;
	@%p5 bra 	$L__BB0_3;
$L__BB0_4:
	setp.eq.s32 	%p6, %r3, 0;
	@%p6 bra 	$L__BB0_13;
	and.b32  	%r11, %r23, 7;
	setp.lt.u32 	%p7, %r3, 8;
	@%p7 bra 	$L__BB0_7;
	add.s32 	%r33, %r38, %r2;
	mul.wide.s32 	%rd15, %r33, 8;
	add.s64 	%rd16, %rd2, %rd15;
	ld.global.f64 	%fd65, [%rd16];
	mul.wide.u32 	%rd17, %r38, 8;
	add.s64 	%rd18, %rd1, %rd17;
	ld.global.f64 	%fd66, [%rd18];
	fma.rn.f64 	%fd67, %fd65, %fd66, %fd110;
	ld.global.f64 	%fd68, [%rd16+8];
	ld.global.f64 	%fd69, [%rd18+8];
	fma.rn.f64 	%fd70, %fd68, %fd69, %fd67;
	ld.global.f64 	%fd71, [%rd16+16];
	ld.global.f64 	%fd72, [%rd18+16];
	fma.rn.f64 	%fd73, %fd71, %fd72, %fd70;
	ld.global.f64 	%fd74, [%rd16+24];
	ld.global.f64 	%fd75, [%rd18+24];
	fma.rn.f64 	%fd76, %fd74, %fd75, %fd73;
	ld.global.f64 	%fd77, [%rd16+32];
	ld.global.f64 	%fd78, [%rd18+32];
	fma.rn.f64 	%fd79, %fd77, %fd78, %fd76;
	ld.global.f64 	%fd80, [%rd16+40];
	ld.global.f64 	%fd81, [%rd18+40];
	fma.rn.f64 	%fd82, %fd80, %fd81, %fd79;
	ld.global.f64 	%fd83, [%rd16+48];
	ld.global.f64 	%fd84, [%rd18+48];
	fma.rn.f64 	%fd85, %fd83, %fd84, %fd82;
	ld.global.f64 	%fd86, [%rd16+56];
	ld.global.f64 	%fd87, [%rd18+56];
	fma.rn.f64 	%fd110, %fd86, %fd87, %fd85;
	add.s32 	%r38, %r38, 8;
$L__BB0_7:
	setp.eq.s32 	%p8, %r11, 0;
	@%p8 bra 	$L__BB0_13;
	and.b32  	%r14, %r23, 3;
	setp.lt.u32 	%p9, %r11, 4;
	@%p9 bra 	$L__BB0_10;
	add.s32 	%r34, %r38, %r2;
	mul.wide.s32 	%rd19, %r34, 8;
	add.s64 	%rd20, %rd2, %rd19;
	ld.global.f64 	%fd89, [%rd20];
	mul.wide.u32 	%rd21, %r38, 8;
	add.s64 	%rd22, %rd1, %rd21;
	ld.global.f64 	%fd90, [%rd22];
	fma.rn.f64 	%fd91, %fd89, %fd90, %fd110;
	ld.global.f64 	%fd92, [%rd20+8];
	ld.global.f64 	%fd93, [%rd22+8];
	fma.rn.f64 	%fd94, %fd92, %fd93, %fd91;
	ld.global.f64 	%fd95, [%rd20+16];
	ld.global.f64 	%fd96, [%rd22+16];
	fma.rn.f64 	%fd97, %fd95, %fd96, %fd94;
	ld.global.f64 	%fd98, [%rd20+24];
	ld.global.f64 	%fd99, [%rd22+24];
	fma.rn.f64 	%fd110, %fd98, %fd99, %fd97;
	add.s32 	%r38, %r38, 4;
$L__BB0_10:
	setp.eq.s32 	%p10, %r14, 0;
	@%p10 bra 	$L__BB0_13;
	mul.wide.u32 	%rd23, %r38, 8;
	add.s64 	%rd30, %rd1, %rd23;
	add.s32 	%r41, %r38, %r2;
	neg.s32 	%r40, %r14;
$L__BB0_12:
	.pragma "nounroll";
	mul.wide.s32 	%rd24, %r41, 8;
	add.s64 	%rd25, %rd2, %rd24;
	ld.global.f64 	%fd100, [%rd25];
	ld.global.f64 	%fd101, [%rd30];
	fma.rn.f64 	%fd110, %fd100, %fd101, %fd110;
	add.s64 	%rd30, %rd30, 8;
	add.s32 	%r41, %r41, 1;
	add.s32 	%r40, %r40, 1;
	setp.ne.s32 	%p11, %r40, 0;
	@%p11 bra 	$L__BB0_12;
$L__BB0_13:
	cvta.to.global.u64 	%rd26, %rd10;
	mul.wide.u32 	%rd27, %r1, 8;
	add.s64 	%rd28, %rd26, %rd27;
	st.global.f64 	[%rd28], %fd110;
$L__BB0_14:
	ret;

}


// ===== COMPILED SASS (sm_100) =====

	.target	sm_100

	.elftype	@"ET_EXEC"


//--------------------- .note.nv.tkinfo           --------------------------
	.section	.note.nv.tkinfo,"",@"SHT_NOTE"
	.sectionflags	@"SHF_NOTE_NV_TKINFO"
	.tkinfo
        /*0018*/ 	.word	0x00000002
        /*0030*/ 	.string	""
        /*0030*/ 	.string	"ptxas"
        /*0030*/ 	.string	"Cuda compilation tools, release 13.0, V13.0.88"
        /*0030*/ 	.string	"Build cuda_13.0.r13.0/compiler.36424714_0"
        /*0030*/ 	.string	"-arch sm_100 -m 64 "



//--------------------- .note.nv.cuinfo           --------------------------
	.section	.note.nv.cuinfo,"",@"SHT_NOTE"
	.sectionflags	@"SHF_NOTE_NV_CUINFO"
        /*0018*/ 	.short	0x0002
        /*001a*/ 	.short	0x0064
        /*001c*/ 	.short	0x0082
	.zero		2


//--------------------- .nv.info                  --------------------------
	.section	.nv.info,"",@"SHT_CUDA_INFO"
	.align	4


	//----- nvinfo : EIATTR_REGCOUNT
	.align		4
        /*0000*/ 	.byte	0x04, 0x2f
        /*0002*/ 	.short	(.L_1 - .L_0)
	.align		4
.L_0:
        /*0004*/ 	.word	index@(_Z5multiPdS_S_i)
        /*0008*/ 	.word	0x00000020


	//----- nvinfo : EIATTR_FRAME_SIZE
	.align		4
.L_1:
        /*000c*/ 	.byte	0x04, 0x11
        /*000e*/ 	.short	(.L_3 - .L_2)
	.align		4
.L_2:
        /*0010*/ 	.word	index@(_Z5multiPdS_S_i)
        /*0014*/ 	.word	0x00000000


	//----- nvinfo : EIATTR_MIN_STACK_SIZE
	.align		4
.L_3:
        /*0018*/ 	.byte	0x04, 0x12
        /*001a*/ 	.short	(.L_5 - .L_4)
	.align		4
.L_4:
        /*001c*/ 	.word	index@(_Z5multiPdS_S_i)
        /*0020*/ 	.word	0x00000000
.L_5:


//--------------------- .nv.compat                --------------------------
	.section	.nv.compat,"",@"SHT_CUDA_COMPAT_INFO"
	.align	4
        /*0000*/ 	.byte	0x02, 0x09, 0x00, 0x00, 0x02, 0x02, 0x01, 0x00, 0x02, 0x05, 0x05, 0x00, 0x03, 0x07, 0x01, 0x01
        /*0010*/ 	.byte	0x02, 0x03, 0x00, 0x00, 0x02, 0x06, 0x01, 0x00, 0x04, 0x0b, 0x08, 0x00, 0x01, 0x00, 0x00, 0x00
        /*0020*/ 	.byte	0x00, 0x00, 0x00, 0x00


//--------------------- .nv.info._Z5multiPdS_S_i  --------------------------
	.section	.nv.info._Z5multiPdS_S_i,"",@"SHT_CUDA_INFO"
	.sectionflags	@""
	.align	4


	//----- nvinfo : EIATTR_CUDA_API_VERSION
	.align		4
        /*0000*/ 	.byte	0x04, 0x37
        /*0002*/ 	.short	(.L_7 - .L_6)
.L_6:
        /*0004*/ 	.word	0x00000082


	//----- nvinfo : EIATTR_KPARAM_INFO
	.align		4
.L_7:
        /*0008*/ 	.byte	0x04, 0x17
        /*000a*/ 	.short	(.L_9 - .L_8)
.L_8:
        /*000c*/ 	.word	0x00000000
        /*0010*/ 	.short	0x0003
        /*0012*/ 	.short	0x0018
        /*0014*/ 	.byte	0x00, 0xf0, 0x11, 0x00


	//----- nvinfo : EIATTR_KPARAM_INFO
	.align		4
.L_9:
        /*0018*/ 	.byte	0x04, 0x17
        /*001a*/ 	.short	(.L_11 - .L_10)
.L_10:
        /*001c*/ 	.word	0x00000000
        /*0020*/ 	.short	0x0002
        /*0022*/ 	.short	0x0010
        /*0024*/ 	.byte	0x00, 0xf5, 0x21, 0x00


	//----- nvinfo : EIATTR_KPARAM_INFO
	.align		4
.L_11:
        /*0028*/ 	.byte	0x04, 0x17
        /*002a*/ 	.short	(.L_13 - .L_12)
.L_12:
        /*002c*/ 	.word	0x00000000
        /*0030*/ 	.short	0x0001
        /*0032*/ 	.short	0x0008
        /*0034*/ 	.byte	0x00, 0xf5, 0x21, 0x00


	//----- nvinfo : EIATTR_KPARAM_INFO
	.align		4
.L_13:
        /*0038*/ 	.byte	0x04, 0x17
        /*003a*/ 	.short	(.L_15 - .L_14)
.L_14:
        /*003c*/ 	.word	0x00000000
        /*0040*/ 	.short	0x0000
        /*0042*/ 	.short	0x0000
        /*0044*/ 	.byte	0x00, 0xf5, 0x21, 0x00


	//----- nvinfo : EIATTR_SPARSE_MMA_MASK
	.align		4
.L_15:
        /*0048*/ 	.byte	0x03, 0x50
        /*004a*/ 	.short	0x0000


	//----- nvinfo : EIATTR_MAXREG_COUNT
	.align		4
        /*004c*/ 	.byte	0x03, 0x1b
        /*004e*/ 	.short	0x00ff


	//----- nvinfo : EIATTR_MERCURY_ISA_VERSION
	.align		4
        /*0050*/ 	.byte	0x03, 0x5f
        /*0052*/ 	.short	0x0101


	//----- nvinfo : EIATTR_VRC_CTA_INIT_COUNT
	.align		4
        /*0054*/ 	.byte	0x02, 0x4a
	.zero		1
	.zero		1


	//----- nvinfo : EIATTR_EXIT_INSTR_OFFSETS
	.align		4
        /*0058*/ 	.byte	0x04, 0x1c
        /*005a*/ 	.short	(.L_17 - .L_16)


	//   ....[0]....
.L_16:
        /*005c*/ 	.word	0x000000d0


	//   ....[1]....
        /*0060*/ 	.word	0x00000ae0


	//----- nvinfo : EIATTR_CBANK_PARAM_SIZE
	.align		4
.L_17:
        /*0064*/ 	.byte	0x03, 0x19
        /*0066*/ 	.short	0x001c


	//----- nvinfo : EIATTR_PARAM_CBANK
	.align		4
        /*0068*/ 	.byte	0x04, 0x0a
        /*006a*/ 	.short	(.L_19 - .L_18)
	.align		4
.L_18:
        /*006c*/ 	.word	index@(.nv.constant0._Z5multiPdS_S_i)
        /*0070*/ 	.short	0x0380
        /*0072*/ 	.short	0x001c


	//----- nvinfo : EIATTR_SW_WAR
	.align		4
.L_19:
        /*0074*/ 	.byte	0x04, 0x36
        /*0076*/ 	.short	(.L_21 - .L_20)
.L_20:
        /*0078*/ 	.word	0x00000008
.L_21:


//--------------------- .nv.callgraph             --------------------------
	.section	.nv.callgraph,"",@"SHT_CUDA_CALLGRAPH"
	.align	4
	.sectionentsize	8
	.align		4
        /*0000*/ 	.word	0x00000000
	.align		4
        /*0004*/ 	.word	0xffffffff
	.align		4
        /*0008*/ 	.word	0x00000000
	.align		4
        /*000c*/ 	.word	0xfffffffe
	.align		4
        /*0010*/ 	.word	0x00000000
	.align		4
        /*0014*/ 	.word	0xfffffffd
	.align		4
        /*0018*/ 	.word	0x00000000
	.align		4
        /*001c*/ 	.word	0xfffffffc


//--------------------- .text._Z5multiPdS_S_i     --------------------------
	.section	.text._Z5multiPdS_S_i,"ax",@progbits
	.align	128
        .global         _Z5multiPdS_S_i
        .type           _Z5multiPdS_S_i,@function
        .size           _Z5multiPdS_S_i,(.L_x_7 - _Z5multiPdS_S_i)
        .other          _Z5multiPdS_S_i,@"STO_CUDA_ENTRY STV_DEFAULT"
_Z5multiPdS_S_i:
.text._Z5multiPdS_S_i:
[----:B------:R-:W-:Y:S01]  /*0000*/  LDC R1, c[0x0][0x37c] ;  /* 0x0000df00ff017b82 */ /* 0x000fe20000000800 */
[----:B------:R-:W0:Y:S01]  /*0010*/  S2R R0, SR_TID.X ;  /* 0x0000000000007919 */ /* 0x000e220000002100 */
[----:B------:R-:W0:Y:S01]  /*0020*/  LDCU UR4, c[0x0][0x360] ;  /* 0x00006c00ff0477ac */ /* 0x000e220008000800 */
[----:B------:R-:W0:Y:S01]  /*0030*/  S2R R3, SR_CTAID.X ;  /* 0x0000000000037919 */ /* 0x000e220000002500 */
[----:B------:R-:W1:Y:S01]  /*0040*/  LDCU UR5, c[0x0][0x364] ;  /* 0x00006c80ff0577ac */ /* 0x000e620008000800 */
[----:B------:R-:W1:Y:S01]  /*0050*/  S2R R2, SR_TID.Y ;  /* 0x0000000000027919 */ /* 0x000e620000002200 */
[----:B------:R-:W2:Y:S01]  /*0060*/  LDCU UR16, c[0x0][0x398] ;  /* 0x00007300ff1077ac */ /* 0x000ea20008000800 */
[----:B------:R-:W1:Y:S01]  /*0070*/  S2R R5, SR_CTAID.Y ;  /* 0x0000000000057919 */ /* 0x000e620000002600 */
[----:B0-----:R-:W-:Y:S02]  /*0080*/  IMAD R0, R3, UR4, R0 ;  /* 0x0000000403007c24 */ /* 0x001fe4000f8e0200 */
[----:B-1----:R-:W-:-:S05]  /*0090*/  IMAD R3, R5, UR5, R2 ;  /* 0x0000000505037c24 */ /* 0x002fca000f8e0202 */
[----:B------:R-:W-:-:S04]  /*00a0*/  VIMNMX R2, PT, PT, R0, R3, !PT ;  /* 0x0000000300027248 */ /* 0x000fc80007fe0100 */
[----:B--2---:R-:W-:-:S04]  /*00b0*/  ISETP.GE.AND P0, PT, R2, UR16, PT ;  /* 0x0000001002007c0c */ /* 0x004fc8000bf06270 */
[----:B------:R-:W-:-:S13]  /*00c0*/  ISETP.NE.OR P0, PT, R0, R3, P0 ;  /* 0x000000030000720c */ /* 0x000fda0000705670 */
[----:B------:R-:W-:Y:S05]  /*00d0*/  @P0 EXIT ;  /* 0x000000000000094d */ /* 0x000fea0003800000 */
[----:B------:R-:W-:Y:S01]  /*00e0*/  UISETP.GE.U32.AND UP0, UPT, UR16, 0x10, UPT ;  /* 0x000000101000788c */ /* 0x000fe2000bf06070 */
[----:B------:R-:W-:Y:S02]  /*00f0*/  HFMA2 R3, -RZ, RZ, 0, 0 ;  /* 0x00000000ff037431 */ /* 0x000fe400000001ff */
[----:B------:R-:W-:Y:S01]  /*0100*/  IMAD R2, R0, UR16, RZ ;  /* 0x0000001000027c24 */ /* 0x000fe2000f8e02ff */
[----:B------:R-:W-:Y:S01]  /*0110*/  CS2R R24, SRZ ;  /* 0x0000000000187805 */ /* 0x000fe2000001ff00 */
[----:B------:R-:W-:Y:S01]  /*0120*/  ULOP3.LUT UR12, UR16, 0xf, URZ, 0xc0, !UPT ;  /* 0x0000000f100c7892 */ /* 0x000fe2000f8ec0ff */
[----:B------:R-:W0:Y:S03]  /*0130*/  LDCU.64 UR14, c[0x0][0x358] ;  /* 0x00006b00ff0e77ac */ /* 0x000e260008000a00 */
[----:B------:R-:W-:Y:S08]  /*0140*/  BRA.U !UP0, `(.L_x_0) ;  /* 0x00000005081c7547 */ /* 0x000ff0000b800000 */
[----:B------:R-:W1:Y:S01]  /*0150*/  LDCU.128 UR8, c[0x0][0x380] ;  /* 0x00007000ff0877ac */ /* 0x000e620008000c00 */
[----:B------:R-:W-:Y:S01]  /*0160*/  IMAD.MOV.U32 R26, RZ, RZ, R2 ;  /* 0x000000ffff1a7224 */ /* 0x000fe200078e0002 */
[----:B------:R-:W-:Y:S01]  /*0170*/  CS2R R24, SRZ ;  /* 0x0000000000187805 */ /* 0x000fe2000001ff00 */
[----:B------:R-:W-:-:S06]  /*0180*/  ULOP3.LUT UR13, UR16, 0x7ffffff0, URZ, 0xc0, !UPT ;  /* 0x7ffffff0100d7892 */ /* 0x000fcc000f8ec0ff */
[----:B------:R-:W-:Y:S01]  /*0190*/  MOV R3, UR13 ;  /* 0x0000000d00037c02 */ /* 0x000fe20008000f00 */
[----:B-1----:R-:W-:Y:S02]  /*01a0*/  UIADD3 UR4, UP1, UPT, UR10, 0x40, URZ ;  /* 0x000000400a047890 */ /* 0x002fe4000ff3e0ff */
[----:B------:R-:W-:Y:S02]  /*01b0*/  UIADD3 UR6, UP0, UPT, UR8, 0x40, URZ ;  /* 0x0000004008067890 */ /* 0x000fe4000ff1e0ff */
[----:B------:R-:W-:Y:S02]  /*01c0*/  UIADD3.X UR5, UPT, UPT, URZ, UR11, URZ, UP1, !UPT ;  /* 0x0000000bff057290 */ /* 0x000fe40008ffe4ff */
[----:B------:R-:W-:Y:S01]  /*01d0*/  IMAD.U32 R10, RZ, RZ, UR4 ;  /* 0x00000004ff0a7e24 */ /* 0x000fe2000f8e00ff */
[----:B------:R-:W-:Y:S02]  /*01e0*/  UIADD3 UR8, UPT, UPT, -UR13, URZ, URZ ;  /* 0x000000ff0d087290 */ /* 0x000fe4000fffe1ff */
[----:B------:R-:W-:Y:S01]  /*01f0*/  UIADD3.X UR7, UPT, UPT, URZ, UR9, URZ, UP0, !UPT ;  /* 0x00000009ff077290 */ /* 0x000fe200087fe4ff */
[----:B------:R-:W-:-:S11]  /*0200*/  MOV R11, UR5 ;  /* 0x00000005000b7c02 */ /* 0x000fd60008000f00 */
.L_x_1:
[----:B------:R-:W-:Y:S01]  /*0210*/  MOV R5, UR7 ;  /* 0x0000000700057c02 */ /* 0x000fe20008000f00 */
[----:B------:R-:W-:Y:S01]  /*0220*/  IMAD.U32 R4, RZ, RZ, UR6 ;  /* 0x00000006ff047e24 */ /* 0x000fe2000f8e00ff */
[----:B------:R-:W-:Y:S01]  /*0230*/  MOV R7, R11 ;  /* 0x0000000b00077202 */ /* 0x000fe20000000f00 */
[----:B------:R-:W-:Y:S02]  /*0240*/  IMAD.MOV.U32 R6, RZ, RZ, R10 ;  /* 0x000000ffff067224 */ /* 0x000fe400078e000a */
[----:B------:R-:W-:-:S03]  /*0250*/  IMAD.WIDE R4, R26, 0x8, R4 ;  /* 0x000000081a047825 */ /* 0x000fc600078e0204 */
[----:B0-----:R-:W2:Y:S04]  /*0260*/  LDG.E.64 R22, desc[UR14][R6.64+-0x40] ;  /* 0xffffc00e06167981 */ /* 0x001ea8000c1e1b00 */
[----:B------:R-:W2:Y:S04]  /*0270*/  LDG.E.64 R12, desc[UR14][R4.64+-0x40] ;  /* 0xffffc00e040c7981 */ /* 0x000ea8000c1e1b00 */
[----:B------:R-:W3:Y:S04]  /*0280*/  LDG.E.64 R20, desc[UR14][R6.64+-0x38] ;  /* 0xffffc80e06147981 */ /* 0x000ee8000c1e1b00 */
[----:B------:R-:W3:Y:S04]  /*0290*/  LDG.E.64 R16, desc[UR14][R4.64+-0x38] ;  /* 0xffffc80e04107981 */ /* 0x000ee8000c1e1b00 */
[----:B------:R-:W4:Y:S04]  /*02a0*/  LDG.E.64 R14, desc[UR14][R6.64+-0x30] ;  /* 0xffffd00e060e7981 */ /* 0x000f28000c1e1b00 */
[----:B------:R-:W4:Y:S04]  /*02b0*/  LDG.E.64 R10, desc[UR14][R4.64+-0x30] ;  /* 0xffffd00e040a7981 */ /* 0x000f28000c1e1b00 */
[----:B------:R-:W5:Y:S04]  /*02c0*/  LDG.E.64 R18, desc[UR14][R6.64+-0x28] ;  /* 0xffffd80e06127981 */ /* 0x000f68000c1e1b00 */
[----:B------:R-:W5:Y:S01]  /*02d0*/  LDG.E.64 R8, desc[UR14][R4.64+-0x28] ;  /* 0xffffd80e04087981 */ /* 0x000f62000c1e1b00 */
[----:B--2---:R-:W-:-:S03]  /*02e0*/  DFMA R22, R12, R22, R24 ;  /* 0x000000160c16722b */ /* 0x004fc60000000018 */
[----:B------:R-:W2:Y:S04]  /*02f0*/  LDG.E.64 R24, desc[UR14][R6.64+-0x20] ;  /* 0xffffe00e06187981 */ /* 0x000ea8000c1e1b00 */
[----:B------:R-:W2:Y:S01]  /*0300*/  LDG.E.64 R12, desc[UR14][R4.64+-0x20] ;  /* 0xffffe00e040c7981 */ /* 0x000ea2000c1e1b00 */
[----:B---3--:R-:W-:-:S03]  /*0310*/  DFMA R20, R16, R20, R22 ;  /* 0x000000141014722b */ /* 0x008fc60000000016 */
[----:B------:R-:W3:Y:S04]  /*0320*/  LDG.E.64 R22, desc[UR14][R6.64+-0x18] ;  /* 0xffffe80e06167981 */ /* 0x000ee8000c1e1b00 */
[----:B------:R-:W3:Y:S01]  /*0330*/  LDG.E.64 R16, desc[UR14][R4.64+-0x18] ;  /* 0xffffe80e04107981 */ /* 0x000ee2000c1e1b00 */
[----:B----4-:R-:W-:-:S03]  /*0340*/  DFMA R14, R10, R14, R20 ;  /* 0x0000000e0a0e722b */ /* 0x010fc60000000014 */
[----:B------:R-:W4:Y:S04]  /*0350*/  LDG.E.64 R10, desc[UR14][R6.64+-0x10] ;  /* 0xfffff00e060a7981 */ /* 0x000f28000c1e1b00 */
[----:B------:R-:W4:Y:S01]  /*0360*/  LDG.E.64 R20, desc[UR14][R4.64+-0x10] ;  /* 0xfffff00e04147981 */ /* 0x000f22000c1e1b00 */
[----:B-----5:R-:W-:-:S03]  /*0370*/  DFMA R18, R8, R18, R14 ;  /* 0x000000120812722b */ /* 0x020fc6000000000e */
        /* <DEDUP_REMOVED lines=26> */
[----:B------:R-:W-:Y:S01]  /*0520*/  UIADD3 UR8, UPT, UPT, UR8, 0x10, URZ ;  /* 0x0000001008087890 */ /* 0x000fe2000fffe0ff */
[----:B------:R-:W-:-:S03]  /*0530*/  IADD3 R26, PT, PT, R26, 0x10, RZ ;  /* 0x000000101a1a7810 */ /* 0x000fc60007ffe0ff */
[----:B------:R-:W-:Y:S01]  /*0540*/  UISETP.NE.AND UP0, UPT, UR8, URZ, UPT ;  /* 0x000000ff0800728c */ /* 0x000fe2000bf05270 */
[----:B--2---:R-:W-:-:S08]  /*0550*/  DFMA R10, R14, R12, R10 ;  /* 0x0000000c0e0a722b */ /* 0x004fd0000000000a */
[----:B---3--:R-:W-:-:S08]  /*0560*/  DFMA R10, R18, R16, R10 ;  /* 0x00000010120a722b */ /* 0x008fd0000000000a */
[----:B----4-:R-:W-:Y:S01]  /*0570*/  DFMA R24, R24, R22, R10 ;  /* 0x000000161818722b */ /* 0x010fe2000000000a */
[----:B------:R-:W-:-:S05]  /*0580*/  IADD3 R10, P0, PT, R6, 0x80, RZ ;  /* 0x00000080060a7810 */ /* 0x000fca0007f1e0ff */
[----:B------:R-:W-:Y:S02]  /*0590*/  IMAD.X R11, RZ, RZ, R7, P0 ;  /* 0x000000ffff0b7224 */ /* 0x000fe400000e0607 */
[----:B-----5:R-:W-:Y:S01]  /*05a0*/  DFMA R24, R20, R8, R24 ;  /* 0x000000081418722b */ /* 0x020fe20000000018 */
[----:B------:R-:W-:Y:S10]  /*05b0*/  BRA.U UP0, `(.L_x_1) ;  /* 0xfffffffd00147547 */ /* 0x000ff4000b83ffff */
.L_x_0:
[----:B------:R-:W-:-:S09]  /*05c0*/  UISETP.NE.AND UP0, UPT, UR12, URZ, UPT ;  /* 0x000000ff0c00728c */ /* 0x000fd2000bf05270 */
[----:B------:R-:W-:Y:S05]  /*05d0*/  BRA.U !UP0, `(.L_x_2) ;  /* 0x0000000508347547 */ /* 0x000fea000b800000 */
[----:B------:R-:W-:Y:S02]  /*05e0*/  UISETP.GE.U32.AND UP0, UPT, UR12, 0x8, UPT ;  /* 0x000000080c00788c */ /* 0x000fe4000bf06070 */
[----:B------:R-:W-:-:S04]  /*05f0*/  ULOP3.LUT UR5, UR16, 0x7, URZ, 0xc0, !UPT ;  /* 0x0000000710057892 */ /* 0x000fc8000f8ec0ff */
[----:B------:R-:W-:-:S03]  /*0600*/  UISETP.NE.AND UP1, UPT, UR5, URZ, UPT ;  /* 0x000000ff0500728c */ /* 0x000fc6000bf25270 */
[----:B------:R-:W-:Y:S08]  /*0610*/  BRA.U !UP0, `(.L_x_3) ;  /* 0x0000000108787547 */ /* 0x000ff0000b800000 */
[----:B------:R-:W1:Y:S01]  /*0620*/  LDC.64 R10, c[0x0][0x380] ;  /* 0x0000e000ff0a7b82 */ /* 0x000e620000000a00 */
[----:B------:R-:W-:-:S07]  /*0630*/  IMAD.IADD R7, R2, 0x1, R3 ;  /* 0x0000000102077824 */ /* 0x000fce00078e0203 */
[----:B------:R-:W2:Y:S01]  /*0640*/  LDC.64 R4, c[0x0][0x388] ;  /* 0x0000e200ff047b82 */ /* 0x000ea20000000a00 */
[----:B-1----:R-:W-:-:S05]  /*0650*/  IMAD.WIDE R10, R7, 0x8, R10 ;  /* 0x00000008070a7825 */ /* 0x002fca00078e020a */
[----:B0-----:R-:W3:Y:S01]  /*0660*/  LDG.E.64 R12, desc[UR14][R10.64] ;  /* 0x0000000e0a0c7981 */ /* 0x001ee2000c1e1b00 */
[----:B--2---:R-:W-:-:S03]  /*0670*/  IMAD.WIDE.U32 R4, R3, 0x8, R4 ;  /* 0x0000000803047825 */ /* 0x004fc600078e0004 */
[----:B------:R-:W2:Y:S04]  /*0680*/  LDG.E.64 R16, desc[UR14][R10.64+0x8] ;  /* 0x0000080e0a107981 */ /* 0x000ea8000c1e1b00 */
[----:B------:R-:W3:Y:S04]  /*0690*/  LDG.E.64 R14, desc[UR14][R4.64] ;  /* 0x0000000e040e7981 */ /* 0x000ee8000c1e1b00 */
[----:B------:R-:W2:Y:S04]  /*06a0*/  LDG.E.64 R18, desc[UR14][R4.64+0x8] ;  /* 0x0000080e04127981 */ /* 0x000ea8000c1e1b00 */
[----:B------:R-:W4:Y:S04]  /*06b0*/  LDG.E.64 R20, desc[UR14][R10.64+0x10] ;  /* 0x0000100e0a147981 */ /* 0x000f28000c1e1b00 */
[----:B------:R-:W4:Y:S04]  /*06c0*/  LDG.E.64 R22, desc[UR14][R4.64+0x10] ;  /* 0x0000100e04167981 */ /* 0x000f28000c1e1b00 */
[----:B------:R-:W5:Y:S04]  /*06d0*/  LDG.E.64 R6, desc[UR14][R10.64+0x18] ;  /* 0x0000180e0a067981 */ /* 0x000f68000c1e1b00 */
[----:B------:R-:W5:Y:S04]  /*06e0*/  LDG.E.64 R8, desc[UR14][R4.64+0x18] ;  /* 0x0000180e04087981 */ /* 0x000f68000c1e1b00 */
[----:B------:R-:W5:Y:S04]  /*06f0*/  LDG.E.64 R26, desc[UR14][R10.64+0x38] ;  /* 0x0000380e0a1a7981 */ /* 0x000f68000c1e1b00 */
[----:B------:R-:W5:Y:S01]  /*0700*/  LDG.E.64 R28, desc[UR14][R4.64+0x38] ;  /* 0x0000380e041c7981 */ /* 0x000f62000c1e1b00 */
[----:B---3--:R-:W-:-:S03]  /*0710*/  DFMA R24, R12, R14, R24 ;  /* 0x0000000e0c18722b */ /* 0x008fc60000000018 */
[----:B------:R-:W3:Y:S04]  /*0720*/  LDG.E.64 R12, desc[UR14][R10.64+0x20] ;  /* 0x0000200e0a0c7981 */ /* 0x000ee8000c1e1b00 */
[----:B------:R-:W3:Y:S01]  /*0730*/  LDG.E.64 R14, desc[UR14][R4.64+0x20] ;  /* 0x0000200e040e7981 */ /* 0x000ee2000c1e1b00 */
[----:B--2---:R-:W-:-:S03]  /*0740*/  DFMA R24, R16, R18, R24 ;  /* 0x000000121018722b */ /* 0x004fc60000000018 */
[----:B------:R-:W2:Y:S04]  /*0750*/  LDG.E.64 R16, desc[UR14][R10.64+0x28] ;  /* 0x0000280e0a107981 */ /* 0x000ea8000c1e1b00 */
[----:B------:R-:W2:Y:S01]  /*0760*/  LDG.E.64 R18, desc[UR14][R4.64+0x28] ;  /* 0x0000280e04127981 */ /* 0x000ea2000c1e1b00 */
[----:B----4-:R-:W-:-:S03]  /*0770*/  DFMA R20, R20, R22, R24 ;  /* 0x000000161414722b */ /* 0x010fc60000000018 */
[----:B------:R-:W4:Y:S04]  /*0780*/  LDG.E.64 R22, desc[UR14][R10.64+0x30] ;  /* 0x0000300e0a167981 */ /* 0x000f28000c1e1b00 */
[----:B------:R-:W4:Y:S01]  /*0790*/  LDG.E.64 R24, desc[UR14][R4.64+0x30] ;  /* 0x0000300e04187981 */ /* 0x000f22000c1e1b00 */
[----:B-----5:R-:W-:Y:S01]  /*07a0*/  DFMA R6, R6, R8, R20 ;  /* 0x000000080606722b */ /* 0x020fe20000000014 */
[----:B------:R-:W-:-:S07]  /*07b0*/  IADD3 R3, PT, PT, R3, 0x8, RZ ;  /* 0x0000000803037810 */ /* 0x000fce0007ffe0ff */
[----:B---3--:R-:W-:-:S08]  /*07c0*/  DFMA R6, R12, R14, R6 ;  /* 0x0000000e0c06722b */ /* 0x008fd00000000006 */
[----:B--2---:R-:W-:-:S08]  /*07d0*/  DFMA R6, R16, R18, R6 ;  /* 0x000000121006722b */ /* 0x004fd00000000006 */
[----:B----4-:R-:W-:-:S08]  /*07e0*/  DFMA R24, R22, R24, R6 ;  /* 0x000000181618722b */ /* 0x010fd00000000006 */
[----:B------:R-:W-:-:S11]  /*07f0*/  DFMA R24, R26, R28, R24 ;  /* 0x0000001c1a18722b */ /* 0x000fd60000000018 */
.L_x_3:
        /* <DEDUP_REMOVED lines=17> */
[----:B------:R-:W5:Y:S01]  /*0910*/  LDG.E.64 R14, desc[UR14][R20.64+0x18] ;  /* 0x0000180e140e7981 */ /* 0x000f62000c1e1b00 */
[----:B------:R-:W-:Y:S01]  /*0920*/  IADD3 R3, PT, PT, R3, 0x4, RZ ;  /* 0x0000000403037810 */ /* 0x000fe20007ffe0ff */
[----:B---3--:R-:W-:-:S08]  /*0930*/  DFMA R18, R18, R22, R24 ;  /* 0x000000161212722b */ /* 0x008fd00000000018 */
[----:B--2---:R-:W-:-:S08]  /*0940*/  DFMA R8, R8, R10, R18 ;  /* 0x0000000a0808722b */ /* 0x004fd00000000012 */
[----:B----4-:R-:W-:-:S08]  /*0950*/  DFMA R4, R4, R6, R8 ;  /* 0x000000060404722b */ /* 0x010fd00000000008 */
[----:B-----5:R-:W-:-:S11]  /*0960*/  DFMA R24, R12, R14, R4 ;  /* 0x0000000e0c18722b */ /* 0x020fd60000000004 */
.L_x_4:
[----:B------:R-:W-:Y:S05]  /*0970*/  BRA.U !UP1, `(.L_x_2) ;  /* 0x00000001094c7547 */ /* 0x000fea000b800000 */
[----:B------:R-:W1:Y:S01]  /*0980*/  LDC.64 R4, c[0x0][0x388] ;  /* 0x0000e200ff047b82 */ /* 0x000e620000000a00 */
[----:B------:R-:W-:Y:S01]  /*0990*/  IADD3 R9, PT, PT, R2, R3, RZ ;  /* 0x0000000302097210 */ /* 0x000fe20007ffe0ff */
[----:B------:R-:W-:-:S06]  /*09a0*/  UIADD3 UR4, UPT, UPT, -UR4, URZ, URZ ;  /* 0x000000ff04047290 */ /* 0x000fcc000fffe1ff */
[----:B------:R-:W2:Y:S01]  /*09b0*/  LDC.64 R6, c[0x0][0x380] ;  /* 0x0000e000ff067b82 */ /* 0x000ea20000000a00 */
[----:B-1----:R-:W-:-:S04]  /*09c0*/  IMAD.WIDE.U32 R4, R3, 0x8, R4 ;  /* 0x0000000803047825 */ /* 0x002fc800078e0004 */
[----:B------:R-:W-:Y:S01]  /*09d0*/  IMAD.MOV.U32 R8, RZ, RZ, R4 ;  /* 0x000000ffff087224 */ /* 0x000fe200078e0004 */
[----:B------:R-:W-:-:S07]  /*09e0*/  MOV R11, R5 ;  /* 0x00000005000b7202 */ /* 0x000fce0000000f00 */
.L_x_5:
[----:B--2---:R-:W-:Y:S01]  /*09f0*/  IMAD.WIDE R2, R9, 0x8, R6 ;  /* 0x0000000809027825 */ /* 0x004fe200078e0206 */
[----:B------:R-:W-:-:S03]  /*0a00*/  MOV R4, R8 ;  /* 0x0000000800047202 */ /* 0x000fc60000000f00 */
[----:B------:R-:W-:Y:S02]  /*0a10*/  IMAD.MOV.U32 R5, RZ, RZ, R11 ;  /* 0x000000ffff057224 */ /* 0x000fe400078e000b */
[----:B0-----:R-:W2:Y:S04]  /*0a20*/  LDG.E.64 R2, desc[UR14][R2.64] ;  /* 0x0000000e02027981 */ /* 0x001ea8000c1e1b00 */
[----:B------:R-:W2:Y:S01]  /*0a30*/  LDG.E.64 R4, desc[UR14][R4.64] ;  /* 0x0000000e04047981 */ /* 0x000ea2000c1e1b00 */
[----:B------:R-:W-:Y:S01]  /*0a40*/  UIADD3 UR4, UPT, UPT, UR4, 0x1, URZ ;  /* 0x0000000104047890 */ /* 0x000fe2000fffe0ff */
[----:B------:R-:W-:Y:S02]  /*0a50*/  IADD3 R8, P0, PT, R8, 0x8, RZ ;  /* 0x0000000808087810 */ /* 0x000fe40007f1e0ff */
[----:B------:R-:W-:Y:S01]  /*0a60*/  IADD3 R9, PT, PT, R9, 0x1, RZ ;  /* 0x0000000109097810 */ /* 0x000fe20007ffe0ff */
[----:B------:R-:W-:Y:S01]  /*0a70*/  UISETP.NE.AND UP0, UPT, UR4, URZ, UPT ;  /* 0x000000ff0400728c */ /* 0x000fe2000bf05270 */
[----:B------:R-:W-:Y:S01]  /*0a80*/  IADD3.X R11, PT, PT, RZ, R11, RZ, P0, !PT ;  /* 0x0000000bff0b7210 */ /* 0x000fe200007fe4ff */
[----:B--2---:R-:W-:-:S07]  /*0a90*/  DFMA R24, R2, R4, R24 ;  /* 0x000000040218722b */ /* 0x004fce0000000018 */
[----:B------:R-:W-:Y:S05]  /*0aa0*/  BRA.U UP0, `(.L_x_5) ;  /* 0xfffffffd00d07547 */ /* 0x000fea000b83ffff */
.L_x_2:
[----:B------:R-:W1:Y:S02]  /*0ab0*/  LDC.64 R2, c[0x0][0x390] ;  /* 0x0000e400ff027b82 */ /* 0x000e640000000a00 */
[----:B-1----:R-:W-:-:S05]  /*0ac0*/  IMAD.WIDE.U32 R2, R0, 0x8, R2 ;  /* 0x0000000800027825 */ /* 0x002fca00078e0002 */
[----:B0-----:R-:W-:Y:S01]  /*0ad0*/  STG.E.64 desc[UR14][R2.64], R24 ;  /* 0x0000001802007986 */ /* 0x001fe2000c101b0e */
[----:B------:R-:W-:Y:S05]  /*0ae0*/  EXIT ;  /* 0x000000000000794d */ /* 0x000fea0003800000 */
.L_x_6:
[----:B------:R-:W-:-:S00]  /*0af0*/  BRA `(.L_x_6) ;  /* 0xfffffffc00fc7947 */ /* 0x000fc0000383ffff */
[----:B------:R-:W-:-:S00]  /*0b00*/  NOP ;  /* 0x0000000000007918 */ /* 0x000fc00000000000 */
[----:B------:R-:W-:-:S00]  /*0b10*/  NOP ;  /* 0x0000000000007918 */ /* 0x000fc00000000000 */
[----:B------:R-:W-:-:S00]  /*0b20*/  NOP ;  /* 0x0000000000007918 */ /* 0x000fc00000000000 */
[----:B------:R-:W-:-:S00]  /*0b30*/  NOP ;  /* 0x0000000000007918 */ /* 0x000fc00000000000 */
[----:B------:R-:W-:-:S00]  /*0b40*/  NOP ;  /* 0x0000000000007918 */ /* 0x000fc00000000000 */
[----:B------:R-:W-:-:S00]  /*0b50*/  NOP ;  /* 0x0000000000007918 */ /* 0x000fc00000000000 */
[----:B------:R-:W-:-:S00]  /*0b60*/  NOP ;  /* 0x0000000000007918 */ /* 0x000fc00000000000 */
[----:B------:R-:W-:-:S00]  /*0b70*/  NOP ;  /* 0x0000000000007918 */ /* 0x000fc00000000000 */
.L_x_7:


//--------------------- .nv.shared.reserved.0     --------------------------
	.section	.nv.shared.reserved.0,"aw",@nobits
	.weak		__nv_reservedSMEM_offset_0_alias
	.size		__nv_reservedSMEM_offset_0_alias, 0, 64
	.other		__nv_reservedSMEM_offset_0_alias,@"STO_CUDA_RESERVED_SHARED STV_DEFAULT"
__nv_reservedSMEM_offset_0_alias:
	.zero		0
	.zero		64


//--------------------- .nv.constant0._Z5multiPdS_S_i --------------------------
	.section	.nv.constant0._Z5multiPdS_S_i,"a",@progbits
	.sectionflags	@""
	.align	4
.nv.constant0._Z5multiPdS_S_i:
	.zero		924


//--------------------- SYMBOLS --------------------------

	.type		.nv.reservedSmem.offset0,@object
	.size		.nv.reservedSmem.offset0,0x4
